//
// Generated by NVIDIA NVVM Compiler
//
// Compiler Build ID: CL-36424714
// Cuda compilation tools, release 13.0, V13.0.88
// Based on NVVM 20.0.0
//

.version 9.0
.target sm_100
.address_size 64

	// .globl	_ZN3cub18CUB_300001_SM_10006detail11EmptyKernelIvEEvv
.global .align 1 .b8 _ZN41_INTERNAL_8db1fbb7_4_k_cu_1c51f5e0_1704384cuda3std3__45__cpo5beginE[1];
.global .align 1 .b8 _ZN41_INTERNAL_8db1fbb7_4_k_cu_1c51f5e0_1704384cuda3std3__45__cpo3endE[1];
.global .align 1 .b8 _ZN41_INTERNAL_8db1fbb7_4_k_cu_1c51f5e0_1704384cuda3std3__45__cpo6cbeginE[1];
.global .align 1 .b8 _ZN41_INTERNAL_8db1fbb7_4_k_cu_1c51f5e0_1704384cuda3std3__45__cpo4cendE[1];
.global .align 1 .b8 _ZN41_INTERNAL_8db1fbb7_4_k_cu_1c51f5e0_1704384cuda3std3__45__cpo6rbeginE[1];
.global .align 1 .b8 _ZN41_INTERNAL_8db1fbb7_4_k_cu_1c51f5e0_1704384cuda3std3__45__cpo4rendE[1];
.global .align 1 .b8 _ZN41_INTERNAL_8db1fbb7_4_k_cu_1c51f5e0_1704384cuda3std3__45__cpo7crbeginE[1];
.global .align 1 .b8 _ZN41_INTERNAL_8db1fbb7_4_k_cu_1c51f5e0_1704384cuda3std3__45__cpo5crendE[1];
.global .align 1 .b8 _ZN41_INTERNAL_8db1fbb7_4_k_cu_1c51f5e0_1704384cuda3std3__443_GLOBAL__N__8db1fbb7_4_k_cu_1c51f5e0_1704386ignoreE[1];
.global .align 1 .b8 _ZN41_INTERNAL_8db1fbb7_4_k_cu_1c51f5e0_1704384cuda3std3__419piecewise_constructE[1];
.global .align 1 .b8 _ZN41_INTERNAL_8db1fbb7_4_k_cu_1c51f5e0_1704384cuda3std3__48in_placeE[1];
.global .align 1 .b8 _ZN41_INTERNAL_8db1fbb7_4_k_cu_1c51f5e0_1704384cuda3std3__420unreachable_sentinelE[1];
.global .align 1 .b8 _ZN41_INTERNAL_8db1fbb7_4_k_cu_1c51f5e0_1704384cuda3std3__47nulloptE[1];
.global .align 1 .b8 _ZN41_INTERNAL_8db1fbb7_4_k_cu_1c51f5e0_1704384cuda3std3__48unexpectE[1];
.global .align 1 .b8 _ZN41_INTERNAL_8db1fbb7_4_k_cu_1c51f5e0_1704384cuda3std6ranges3__45__cpo4swapE[1];
.global .align 1 .b8 _ZN41_INTERNAL_8db1fbb7_4_k_cu_1c51f5e0_1704384cuda3std6ranges3__45__cpo9iter_moveE[1];
.global .align 1 .b8 _ZN41_INTERNAL_8db1fbb7_4_k_cu_1c51f5e0_1704384cuda3std6ranges3__45__cpo5beginE[1];
.global .align 1 .b8 _ZN41_INTERNAL_8db1fbb7_4_k_cu_1c51f5e0_1704384cuda3std6ranges3__45__cpo3endE[1];
.global .align 1 .b8 _ZN41_INTERNAL_8db1fbb7_4_k_cu_1c51f5e0_1704384cuda3std6ranges3__45__cpo6cbeginE[1];
.global .align 1 .b8 _ZN41_INTERNAL_8db1fbb7_4_k_cu_1c51f5e0_1704384cuda3std6ranges3__45__cpo4cendE[1];
.global .align 1 .b8 _ZN41_INTERNAL_8db1fbb7_4_k_cu_1c51f5e0_1704384cuda3std6ranges3__45__cpo7advanceE[1];
.global .align 1 .b8 _ZN41_INTERNAL_8db1fbb7_4_k_cu_1c51f5e0_1704384cuda3std6ranges3__45__cpo9iter_swapE[1];
.global .align 1 .b8 _ZN41_INTERNAL_8db1fbb7_4_k_cu_1c51f5e0_1704384cuda3std6ranges3__45__cpo4nextE[1];
.global .align 1 .b8 _ZN41_INTERNAL_8db1fbb7_4_k_cu_1c51f5e0_1704384cuda3std6ranges3__45__cpo4prevE[1];
.global .align 1 .b8 _ZN41_INTERNAL_8db1fbb7_4_k_cu_1c51f5e0_1704384cuda3std6ranges3__45__cpo4dataE[1];
.global .align 1 .b8 _ZN41_INTERNAL_8db1fbb7_4_k_cu_1c51f5e0_1704384cuda3std6ranges3__45__cpo5cdataE[1];
.global .align 1 .b8 _ZN41_INTERNAL_8db1fbb7_4_k_cu_1c51f5e0_1704384cuda3std6ranges3__45__cpo4sizeE[1];
.global .align 1 .b8 _ZN41_INTERNAL_8db1fbb7_4_k_cu_1c51f5e0_1704384cuda3std6ranges3__45__cpo5ssizeE[1];
.global .align 1 .b8 _ZN41_INTERNAL_8db1fbb7_4_k_cu_1c51f5e0_1704384cuda3std6ranges3__45__cpo8distanceE[1];
.global .align 1 .b8 _ZN41_INTERNAL_8db1fbb7_4_k_cu_1c51f5e0_1704386thrust24THRUST_300001_SM_1000_NS8cuda_cub3parE[1];
.global .align 1 .b8 _ZN41_INTERNAL_8db1fbb7_4_k_cu_1c51f5e0_1704386thrust24THRUST_300001_SM_1000_NS8cuda_cub10par_nosyncE[1];
.global .align 1 .b8 _ZN41_INTERNAL_8db1fbb7_4_k_cu_1c51f5e0_1704386thrust24THRUST_300001_SM_1000_NS6system6detail10sequential3seqE[1];
.global .align 1 .b8 _ZN41_INTERNAL_8db1fbb7_4_k_cu_1c51f5e0_1704386thrust24THRUST_300001_SM_1000_NS6system3cpp3parE[1];
.global .align 1 .b8 _ZN41_INTERNAL_8db1fbb7_4_k_cu_1c51f5e0_1704386thrust24THRUST_300001_SM_1000_NS12placeholders2_1E[1];
.global .align 1 .b8 _ZN41_INTERNAL_8db1fbb7_4_k_cu_1c51f5e0_1704386thrust24THRUST_300001_SM_1000_NS12placeholders2_2E[1];
.global .align 1 .b8 _ZN41_INTERNAL_8db1fbb7_4_k_cu_1c51f5e0_1704386thrust24THRUST_300001_SM_1000_NS12placeholders2_3E[1];
.global .align 1 .b8 _ZN41_INTERNAL_8db1fbb7_4_k_cu_1c51f5e0_1704386thrust24THRUST_300001_SM_1000_NS12placeholders2_4E[1];
.global .align 1 .b8 _ZN41_INTERNAL_8db1fbb7_4_k_cu_1c51f5e0_1704386thrust24THRUST_300001_SM_1000_NS12placeholders2_5E[1];
.global .align 1 .b8 _ZN41_INTERNAL_8db1fbb7_4_k_cu_1c51f5e0_1704386thrust24THRUST_300001_SM_1000_NS12placeholders2_6E[1];
.global .align 1 .b8 _ZN41_INTERNAL_8db1fbb7_4_k_cu_1c51f5e0_1704386thrust24THRUST_300001_SM_1000_NS12placeholders2_7E[1];
.global .align 1 .b8 _ZN41_INTERNAL_8db1fbb7_4_k_cu_1c51f5e0_1704386thrust24THRUST_300001_SM_1000_NS12placeholders2_8E[1];
.global .align 1 .b8 _ZN41_INTERNAL_8db1fbb7_4_k_cu_1c51f5e0_1704386thrust24THRUST_300001_SM_1000_NS12placeholders2_9E[1];
.global .align 1 .b8 _ZN41_INTERNAL_8db1fbb7_4_k_cu_1c51f5e0_1704386thrust24THRUST_300001_SM_1000_NS12placeholders3_10E[1];
.global .align 1 .b8 _ZN41_INTERNAL_8db1fbb7_4_k_cu_1c51f5e0_1704386thrust24THRUST_300001_SM_1000_NS3seqE[1];
.global .align 1 .b8 _ZN41_INTERNAL_8db1fbb7_4_k_cu_1c51f5e0_1704386thrust24THRUST_300001_SM_1000_NS6deviceE[1];

.visible .entry _ZN3cub18CUB_300001_SM_10006detail11EmptyKernelIvEEvv()
{


	ret;

}


// ===== COMPILED SASS (sm_100) =====

	.target	sm_100

	.elftype	@"ET_EXEC"


//--------------------- .note.nv.tkinfo           --------------------------
	.section	.note.nv.tkinfo,"",@"SHT_NOTE"
	.sectionflags	@"SHF_NOTE_NV_TKINFO"
	.tkinfo
        /*0018*/ 	.word	0x00000002
        /*0030*/ 	.string	""
        /*0030*/ 	.string	"ptxas"
        /*0030*/ 	.string	"Cuda compilation tools, release 13.0, V13.0.88"
        /*0030*/ 	.string	"Build cuda_13.0.r13.0/compiler.36424714_0"
        /*0030*/ 	.string	"-arch sm_100 -m 64 "



//--------------------- .note.nv.cuinfo           --------------------------
	.section	.note.nv.cuinfo,"",@"SHT_NOTE"
	.sectionflags	@"SHF_NOTE_NV_CUINFO"
        /*0018*/ 	.short	0x0002
        /*001a*/ 	.short	0x0064
        /*001c*/ 	.short	0x0082
	.zero		2


//--------------------- .nv.info                  --------------------------
	.section	.nv.info,"",@"SHT_CUDA_INFO"
	.align	4


	//----- nvinfo : EIATTR_REGCOUNT
	.align		4
        /*0000*/ 	.byte	0x04, 0x2f
        /*0002*/ 	.short	(.L_46 - .L_45)
	.align		4
.L_45:
        /*0004*/ 	.word	index@(_ZN3cub18CUB_300001_SM_10006detail11EmptyKernelIvEEvv)
        /*0008*/ 	.word	0x00000004


	//----- nvinfo : EIATTR_FRAME_SIZE
	.align		4
.L_46:
        /*000c*/ 	.byte	0x04, 0x11
        /*000e*/ 	.short	(.L_48 - .L_47)
	.align		4
.L_47:
        /*0010*/ 	.word	index@(_ZN3cub18CUB_300001_SM_10006detail11EmptyKernelIvEEvv)
        /*0014*/ 	.word	0x00000000


	//----- nvinfo : EIATTR_MIN_STACK_SIZE
	.align		4
.L_48:
        /*0018*/ 	.byte	0x04, 0x12
        /*001a*/ 	.short	(.L_50 - .L_49)
	.align		4
.L_49:
        /*001c*/ 	.word	index@(_ZN3cub18CUB_300001_SM_10006detail11EmptyKernelIvEEvv)
        /*0020*/ 	.word	0x00000000
.L_50:


//--------------------- .nv.compat                --------------------------
	.section	.nv.compat,"",@"SHT_CUDA_COMPAT_INFO"
	.align	4
        /*0000*/ 	.byte	0x02, 0x09, 0x00, 0x00, 0x02, 0x02, 0x01, 0x00, 0x02, 0x05, 0x05, 0x00, 0x03, 0x07, 0x01, 0x01
        /*0010*/ 	.byte	0x02, 0x03, 0x00, 0x00, 0x02, 0x06, 0x01, 0x00, 0x04, 0x0b, 0x08, 0x00, 0x09, 0x00, 0x00, 0x00
        /*0020*/ 	.byte	0x00, 0x00, 0x00, 0x00


//--------------------- .nv.info._ZN3cub18CUB_300001_SM_10006detail11EmptyKernelIvEEvv --------------------------
	.section	.nv.info._ZN3cub18CUB_300001_SM_10006detail11EmptyKernelIvEEvv,"",@"SHT_CUDA_INFO"
	.sectionflags	@""
	.align	4


	//----- nvinfo : EIATTR_CUDA_API_VERSION
	.align		4
        /*0000*/ 	.byte	0x04, 0x37
        /*0002*/ 	.short	(.L_52 - .L_51)
.L_51:
        /*0004*/ 	.word	0x00000082


	//----- nvinfo : EIATTR_SPARSE_MMA_MASK
	.align		4
.L_52:
        /*0008*/ 	.byte	0x03, 0x50
        /*000a*/ 	.short	0x0000


	//----- nvinfo : EIATTR_MAXREG_COUNT
	.align		4
        /*000c*/ 	.byte	0x03, 0x1b
        /*000e*/ 	.short	0x00ff


	//----- nvinfo : EIATTR_MERCURY_ISA_VERSION
	.align		4
        /*0010*/ 	.byte	0x03, 0x5f
        /*0012*/ 	.short	0x0101


	//----- nvinfo : EIATTR_VRC_CTA_INIT_COUNT
	.align		4
        /*0014*/ 	.byte	0x02, 0x4a
	.zero		1
	.zero		1


	//----- nvinfo : EIATTR_EXIT_INSTR_OFFSETS
	.align		4
        /*0018*/ 	.byte	0x04, 0x1c
        /*001a*/ 	.short	(.L_54 - .L_53)


	//   ....[0]....
.L_53:
        /*001c*/ 	.word	0x00000010


	//----- nvinfo : EIATTR_SW_WAR
	.align		4
.L_54:
        /*0020*/ 	.byte	0x04, 0x36
        /*0022*/ 	.short	(.L_56 - .L_55)
.L_55:
        /*0024*/ 	.word	0x00000008
.L_56:


//--------------------- .nv.callgraph             --------------------------
	.section	.nv.callgraph,"",@"SHT_CUDA_CALLGRAPH"
	.align	4
	.sectionentsize	8
	.align		4
        /*0000*/ 	.word	0x00000000
	.align		4
        /*0004*/ 	.word	0xffffffff
	.align		4
        /*0008*/ 	.word	0x00000000
	.align		4
        /*000c*/ 	.word	0xfffffffe
	.align		4
        /*0010*/ 	.word	0x00000000
	.align		4
        /*0014*/ 	.word	0xfffffffd
	.align		4
        /*0018*/ 	.word	0x00000000
	.align		4
        /*001c*/ 	.word	0xfffffffc


//--------------------- .nv.constant4             --------------------------
	.section	.nv.constant4,"a",@progbits
	.align	8
	.align		8
.nv.constant4:
        /*0000*/ 	.dword	_ZN41_INTERNAL_8db1fbb7_4_k_cu_1c51f5e0_1707844cuda3std3__45__cpo5beginE
	.align		8
        /*0008*/ 	.dword	_ZN41_INTERNAL_8db1fbb7_4_k_cu_1c51f5e0_1707844cuda3std3__45__cpo3endE
	.align		8
        /*0010*/ 	.dword	_ZN41_INTERNAL_8db1fbb7_4_k_cu_1c51f5e0_1707844cuda3std3__45__cpo6cbeginE
	.align		8
        /*0018*/ 	.dword	_ZN41_INTERNAL_8db1fbb7_4_k_cu_1c51f5e0_1707844cuda3std3__45__cpo4cendE
	.align		8
        /*0020*/ 	.dword	_ZN41_INTERNAL_8db1fbb7_4_k_cu_1c51f5e0_1707844cuda3std3__45__cpo6rbeginE
	.align		8
        /*0028*/ 	.dword	_ZN41_INTERNAL_8db1fbb7_4_k_cu_1c51f5e0_1707844cuda3std3__45__cpo4rendE
	.align		8
        /*0030*/ 	.dword	_ZN41_INTERNAL_8db1fbb7_4_k_cu_1c51f5e0_1707844cuda3std3__45__cpo7crbeginE
	.align		8
        /*0038*/ 	.dword	_ZN41_INTERNAL_8db1fbb7_4_k_cu_1c51f5e0_1707844cuda3std3__45__cpo5crendE
	.align		8
        /*0040*/ 	.dword	_ZN41_INTERNAL_8db1fbb7_4_k_cu_1c51f5e0_1707844cuda3std3__443_GLOBAL__N__8db1fbb7_4_k_cu_1c51f5e0_1707846ignoreE
	.align		8
        /*0048*/ 	.dword	_ZN41_INTERNAL_8db1fbb7_4_k_cu_1c51f5e0_1707844cuda3std3__419piecewise_constructE
	.align		8
        /*0050*/ 	.dword	_ZN41_INTERNAL_8db1fbb7_4_k_cu_1c51f5e0_1707844cuda3std3__48in_placeE
	.align		8
        /*0058*/ 	.dword	_ZN41_INTERNAL_8db1fbb7_4_k_cu_1c51f5e0_1707844cuda3std3__420unreachable_sentinelE
	.align		8
        /*0060*/ 	.dword	_ZN41_INTERNAL_8db1fbb7_4_k_cu_1c51f5e0_1707844cuda3std3__47nulloptE
	.align		8
        /*0068*/ 	.dword	_ZN41_INTERNAL_8db1fbb7_4_k_cu_1c51f5e0_1707844cuda3std3__48unexpectE
	.align		8
        /*0070*/ 	.dword	_ZN41_INTERNAL_8db1fbb7_4_k_cu_1c51f5e0_1707844cuda3std6ranges3__45__cpo4swapE
	.align		8
        /*0078*/ 	.dword	_ZN41_INTERNAL_8db1fbb7_4_k_cu_1c51f5e0_1707844cuda3std6ranges3__45__cpo9iter_moveE
	.align		8
        /*0080*/ 	.dword	_ZN41_INTERNAL_8db1fbb7_4_k_cu_1c51f5e0_1707844cuda3std6ranges3__45__cpo5beginE
	.align		8
        /*0088*/ 	.dword	_ZN41_INTERNAL_8db1fbb7_4_k_cu_1c51f5e0_1707844cuda3std6ranges3__45__cpo3endE
	.align		8
        /*0090*/ 	.dword	_ZN41_INTERNAL_8db1fbb7_4_k_cu_1c51f5e0_1707844cuda3std6ranges3__45__cpo6cbeginE
	.align		8
        /*0098*/ 	.dword	_ZN41_INTERNAL_8db1fbb7_4_k_cu_1c51f5e0_1707844cuda3std6ranges3__45__cpo4cendE
	.align		8
        /*00a0*/ 	.dword	_ZN41_INTERNAL_8db1fbb7_4_k_cu_1c51f5e0_1707844cuda3std6ranges3__45__cpo7advanceE
	.align		8
        /*00a8*/ 	.dword	_ZN41_INTERNAL_8db1fbb7_4_k_cu_1c51f5e0_1707844cuda3std6ranges3__45__cpo9iter_swapE
	.align		8
        /*00b0*/ 	.dword	_ZN41_INTERNAL_8db1fbb7_4_k_cu_1c51f5e0_1707844cuda3std6ranges3__45__cpo4nextE
	.align		8
        /*00b8*/ 	.dword	_ZN41_INTERNAL_8db1fbb7_4_k_cu_1c51f5e0_1707844cuda3std6ranges3__45__cpo4prevE
	.align		8
        /*00c0*/ 	.dword	_ZN41_INTERNAL_8db1fbb7_4_k_cu_1c51f5e0_1707844cuda3std6ranges3__45__cpo4dataE
	.align		8
        /*00c8*/ 	.dword	_ZN41_INTERNAL_8db1fbb7_4_k_cu_1c51f5e0_1707844cuda3std6ranges3__45__cpo5cdataE
	.align		8
        /*00d0*/ 	.dword	_ZN41_INTERNAL_8db1fbb7_4_k_cu_1c51f5e0_1707844cuda3std6ranges3__45__cpo4sizeE
	.align		8
        /*00d8*/ 	.dword	_ZN41_INTERNAL_8db1fbb7_4_k_cu_1c51f5e0_1707844cuda3std6ranges3__45__cpo5ssizeE
	.align		8
        /*00e0*/ 	.dword	_ZN41_INTERNAL_8db1fbb7_4_k_cu_1c51f5e0_1707844cuda3std6ranges3__45__cpo8distanceE
	.align		8
        /*00e8*/ 	.dword	_ZN41_INTERNAL_8db1fbb7_4_k_cu_1c51f5e0_1707846thrust24THRUST_300001_SM_1000_NS8cuda_cub3parE
	.align		8
        /*00f0*/ 	.dword	_ZN41_INTERNAL_8db1fbb7_4_k_cu_1c51f5e0_1707846thrust24THRUST_300001_SM_1000_NS8cuda_cub10par_nosyncE
	.align		8
        /*00f8*/ 	.dword	_ZN41_INTERNAL_8db1fbb7_4_k_cu_1c51f5e0_1707846thrust24THRUST_300001_SM_1000_NS6system6detail10sequential3seqE
	.align		8
        /*0100*/ 	.dword	_ZN41_INTERNAL_8db1fbb7_4_k_cu_1c51f5e0_1707846thrust24THRUST_300001_SM_1000_NS6system3cpp3parE
	.align		8
        /*0108*/ 	.dword	_ZN41_INTERNAL_8db1fbb7_4_k_cu_1c51f5e0_1707846thrust24THRUST_300001_SM_1000_NS12placeholders2_1E
	.align		8
        /*0110*/ 	.dword	_ZN41_INTERNAL_8db1fbb7_4_k_cu_1c51f5e0_1707846thrust24THRUST_300001_SM_1000_NS12placeholders2_2E
	.align		8
        /*0118*/ 	.dword	_ZN41_INTERNAL_8db1fbb7_4_k_cu_1c51f5e0_1707846thrust24THRUST_300001_SM_1000_NS12placeholders2_3E
	.align		8
        /*0120*/ 	.dword	_ZN41_INTERNAL_8db1fbb7_4_k_cu_1c51f5e0_1707846thrust24THRUST_300001_SM_1000_NS12placeholders2_4E
	.align		8
        /*0128*/ 	.dword	_ZN41_INTERNAL_8db1fbb7_4_k_cu_1c51f5e0_1707846thrust24THRUST_300001_SM_1000_NS12placeholders2_5E
	.align		8
        /*0130*/ 	.dword	_ZN41_INTERNAL_8db1fbb7_4_k_cu_1c51f5e0_1707846thrust24THRUST_300001_SM_1000_NS12placeholders2_6E
	.align		8
        /*0138*/ 	.dword	_ZN41_INTERNAL_8db1fbb7_4_k_cu_1c51f5e0_1707846thrust24THRUST_300001_SM_1000_NS12placeholders2_7E
	.align		8
        /*0140*/ 	.dword	_ZN41_INTERNAL_8db1fbb7_4_k_cu_1c51f5e0_1707846thrust24THRUST_300001_SM_1000_NS12placeholders2_8E
	.align		8
        /*0148*/ 	.dword	_ZN41_INTERNAL_8db1fbb7_4_k_cu_1c51f5e0_1707846thrust24THRUST_300001_SM_1000_NS12placeholders2_9E
	.align		8
        /*0150*/ 	.dword	_ZN41_INTERNAL_8db1fbb7_4_k_cu_1c51f5e0_1707846thrust24THRUST_300001_SM_1000_NS12placeholders3_10E
	.align		8
        /*0158*/ 	.dword	_ZN41_INTERNAL_8db1fbb7_4_k_cu_1c51f5e0_1707846thrust24THRUST_300001_SM_1000_NS3seqE
	.align		8
        /*0160*/ 	.dword	_ZN41_INTERNAL_8db1fbb7_4_k_cu_1c51f5e0_1707846thrust24THRUST_300001_SM_1000_NS6deviceE


//--------------------- .text._ZN3cub18CUB_300001_SM_10006detail11EmptyKernelIvEEvv --------------------------
	.section	.text._ZN3cub18CUB_300001_SM_10006detail11EmptyKernelIvEEvv,"ax",@progbits
	.align	128
        .global         _ZN3cub18CUB_300001_SM_10006detail11EmptyKernelIvEEvv
        .type           _ZN3cub18CUB_300001_SM_10006detail11EmptyKernelIvEEvv,@function
        .size           _ZN3cub18CUB_300001_SM_10006detail11EmptyKernelIvEEvv,(.L_x_1 - _ZN3cub18CUB_300001_SM_10006detail11EmptyKernelIvEEvv)
        .other          _ZN3cub18CUB_300001_SM_10006detail11EmptyKernelIvEEvv,@"STO_CUDA_ENTRY STV_DEFAULT"
_ZN3cub18CUB_300001_SM_10006detail11EmptyKernelIvEEvv:
.text._ZN3cub18CUB_300001_SM_10006detail11EmptyKernelIvEEvv:
[----:B------:R-:W-:Y:S01]  /*0000*/  LDC R1, c[0x0][0x37c] ;  /* 0x0000df00ff017b82 */ /* 0x000fe20000000800 */
[----:B------:R-:W-:Y:S05]  /*0010*/  EXIT ;  /* 0x000000000000794d */ /* 0x000fea0003800000 */
.L_x_0:
[----:B------:R-:W-:-:S00]  /*0020*/  BRA `(.L_x_0) ;  /* 0xfffffffc00fc7947 */ /* 0x000fc0000383ffff */
[----:B------:R-:W-:-:S00]  /*0030*/  NOP ;  /* 0x0000000000007918 */ /* 0x000fc00000000000 */
        /* <DEDUP_REMOVED lines=12> */
.L_x_1:


//--------------------- .nv.shared.reserved.0     --------------------------
	.section	.nv.shared.reserved.0,"aw",@nobits
	.weak		__nv_reservedSMEM_offset_0_alias
	.size		__nv_reservedSMEM_offset_0_alias, 0, 64
	.other		__nv_reservedSMEM_offset_0_alias,@"STO_CUDA_RESERVED_SHARED STV_DEFAULT"
__nv_reservedSMEM_offset_0_alias:
	.zero		0
	.zero		64


//--------------------- .nv.global                --------------------------
	.section	.nv.global,"aw",@nobits
.nv.global:
	.type		_ZN41_INTERNAL_8db1fbb7_4_k_cu_1c51f5e0_1707846thrust24THRUST_300001_SM_1000_NS12placeholders2_8E,@object
	.size		_ZN41_INTERNAL_8db1fbb7_4_k_cu_1c51f5e0_1707846thrust24THRUST_300001_SM_1000_NS12placeholders2_8E,(_ZN41_INTERNAL_8db1fbb7_4_k_cu_1c51f5e0_1707844cuda3std3__443_GLOBAL__N__8db1fbb7_4_k_cu_1c51f5e0_1707846ignoreE - _ZN41_INTERNAL_8db1fbb7_4_k_cu_1c51f5e0_1707846thrust24THRUST_300001_SM_1000_NS12placeholders2_8E)
_ZN41_INTERNAL_8db1fbb7_4_k_cu_1c51f5e0_1707846thrust24THRUST_300001_SM_1000_NS12placeholders2_8E:
	.zero		1
	.type		_ZN41_INTERNAL_8db1fbb7_4_k_cu_1c51f5e0_1707844cuda3std3__443_GLOBAL__N__8db1fbb7_4_k_cu_1c51f5e0_1707846ignoreE,@object
	.size		_ZN41_INTERNAL_8db1fbb7_4_k_cu_1c51f5e0_1707844cuda3std3__443_GLOBAL__N__8db1fbb7_4_k_cu_1c51f5e0_1707846ignoreE,(_ZN41_INTERNAL_8db1fbb7_4_k_cu_1c51f5e0_1707844cuda3std6ranges3__45__cpo4dataE - _ZN41_INTERNAL_8db1fbb7_4_k_cu_1c51f5e0_1707844cuda3std3__443_GLOBAL__N__8db1fbb7_4_k_cu_1c51f5e0_1707846ignoreE)
_ZN41_INTERNAL_8db1fbb7_4_k_cu_1c51f5e0_1707844cuda3std3__443_GLOBAL__N__8db1fbb7_4_k_cu_1c51f5e0_1707846ignoreE:
	.zero		1
	.type		_ZN41_INTERNAL_8db1fbb7_4_k_cu_1c51f5e0_1707844cuda3std6ranges3__45__cpo4dataE,@object
	.size		_ZN41_INTERNAL_8db1fbb7_4_k_cu_1c51f5e0_1707844cuda3std6ranges3__45__cpo4dataE,(_ZN41_INTERNAL_8db1fbb7_4_k_cu_1c51f5e0_1707846thrust24THRUST_300001_SM_1000_NS6system3cpp3parE - _ZN41_INTERNAL_8db1fbb7_4_k_cu_1c51f5e0_1707844cuda3std6ranges3__45__cpo4dataE)
_ZN41_INTERNAL_8db1fbb7_4_k_cu_1c51f5e0_1707844cuda3std6ranges3__45__cpo4dataE:
	.zero		1
	.type		_ZN41_INTERNAL_8db1fbb7_4_k_cu_1c51f5e0_1707846thrust24THRUST_300001_SM_1000_NS6system3cpp3parE,@object
	.size		_ZN41_INTERNAL_8db1fbb7_4_k_cu_1c51f5e0_1707846thrust24THRUST_300001_SM_1000_NS6system3cpp3parE,(_ZN41_INTERNAL_8db1fbb7_4_k_cu_1c51f5e0_1707844cuda3std3__45__cpo5beginE - _ZN41_INTERNAL_8db1fbb7_4_k_cu_1c51f5e0_1707846thrust24THRUST_300001_SM_1000_NS6system3cpp3parE)
_ZN41_INTERNAL_8db1fbb7_4_k_cu_1c51f5e0_1707846thrust24THRUST_300001_SM_1000_NS6system3cpp3parE:
	.zero		1
	.type		_ZN41_INTERNAL_8db1fbb7_4_k_cu_1c51f5e0_1707844cuda3std3__45__cpo5beginE,@object
	.size		_ZN41_INTERNAL_8db1fbb7_4_k_cu_1c51f5e0_1707844cuda3std3__45__cpo5beginE,(_ZN41_INTERNAL_8db1fbb7_4_k_cu_1c51f5e0_1707844cuda3std6ranges3__45__cpo5beginE - _ZN41_INTERNAL_8db1fbb7_4_k_cu_1c51f5e0_1707844cuda3std3__45__cpo5beginE)
_ZN41_INTERNAL_8db1fbb7_4_k_cu_1c51f5e0_1707844cuda3std3__45__cpo5beginE:
	.zero		1
	.type		_ZN41_INTERNAL_8db1fbb7_4_k_cu_1c51f5e0_1707844cuda3std6ranges3__45__cpo5beginE,@object
	.size		_ZN41_INTERNAL_8db1fbb7_4_k_cu_1c51f5e0_1707844cuda3std6ranges3__45__cpo5beginE,(_ZN41_INTERNAL_8db1fbb7_4_k_cu_1c51f5e0_1707846thrust24THRUST_300001_SM_1000_NS6deviceE - _ZN41_INTERNAL_8db1fbb7_4_k_cu_1c51f5e0_1707844cuda3std6ranges3__45__cpo5beginE)
_ZN41_INTERNAL_8db1fbb7_4_k_cu_1c51f5e0_1707844cuda3std6ranges3__45__cpo5beginE:
	.zero		1
	.type		_ZN41_INTERNAL_8db1fbb7_4_k_cu_1c51f5e0_1707846thrust24THRUST_300001_SM_1000_NS6deviceE,@object
	.size		_ZN41_INTERNAL_8db1fbb7_4_k_cu_1c51f5e0_1707846thrust24THRUST_300001_SM_1000_NS6deviceE,(_ZN41_INTERNAL_8db1fbb7_4_k_cu_1c51f5e0_1707844cuda3std3__47nulloptE - _ZN41_INTERNAL_8db1fbb7_4_k_cu_1c51f5e0_1707846thrust24THRUST_300001_SM_1000_NS6deviceE)
_ZN41_INTERNAL_8db1fbb7_4_k_cu_1c51f5e0_1707846thrust24THRUST_300001_SM_1000_NS6deviceE:
	.zero		1
	.type		_ZN41_INTERNAL_8db1fbb7_4_k_cu_1c51f5e0_1707844cuda3std3__47nulloptE,@object
	.size		_ZN41_INTERNAL_8db1fbb7_4_k_cu_1c51f5e0_1707844cuda3std3__47nulloptE,(_ZN41_INTERNAL_8db1fbb7_4_k_cu_1c51f5e0_1707844cuda3std6ranges3__45__cpo8distanceE - _ZN41_INTERNAL_8db1fbb7_4_k_cu_1c51f5e0_1707844cuda3std3__47nulloptE)
_ZN41_INTERNAL_8db1fbb7_4_k_cu_1c51f5e0_1707844cuda3std3__47nulloptE:
	.zero		1
	.type		_ZN41_INTERNAL_8db1fbb7_4_k_cu_1c51f5e0_1707844cuda3std6ranges3__45__cpo8distanceE,@object
	.size		_ZN41_INTERNAL_8db1fbb7_4_k_cu_1c51f5e0_1707844cuda3std6ranges3__45__cpo8distanceE,(_ZN41_INTERNAL_8db1fbb7_4_k_cu_1c51f5e0_1707846thrust24THRUST_300001_SM_1000_NS12placeholders2_4E - _ZN41_INTERNAL_8db1fbb7_4_k_cu_1c51f5e0_1707844cuda3std6ranges3__45__cpo8distanceE)
_ZN41_INTERNAL_8db1fbb7_4_k_cu_1c51f5e0_1707844cuda3std6ranges3__45__cpo8distanceE:
	.zero		1
	.type		_ZN41_INTERNAL_8db1fbb7_4_k_cu_1c51f5e0_1707846thrust24THRUST_300001_SM_1000_NS12placeholders2_4E,@object
	.size		_ZN41_INTERNAL_8db1fbb7_4_k_cu_1c51f5e0_1707846thrust24THRUST_300001_SM_1000_NS12placeholders2_4E,(_ZN41_INTERNAL_8db1fbb7_4_k_cu_1c51f5e0_1707844cuda3std3__45__cpo6rbeginE - _ZN41_INTERNAL_8db1fbb7_4_k_cu_1c51f5e0_1707846thrust24THRUST_300001_SM_1000_NS12placeholders2_4E)
_ZN41_INTERNAL_8db1fbb7_4_k_cu_1c51f5e0_1707846thrust24THRUST_300001_SM_1000_NS12placeholders2_4E:
	.zero		1
	.type		_ZN41_INTERNAL_8db1fbb7_4_k_cu_1c51f5e0_1707844cuda3std3__45__cpo6rbeginE,@object
	.size		_ZN41_INTERNAL_8db1fbb7_4_k_cu_1c51f5e0_1707844cuda3std3__45__cpo6rbeginE,(_ZN41_INTERNAL_8db1fbb7_4_k_cu_1c51f5e0_1707844cuda3std6ranges3__45__cpo7advanceE - _ZN41_INTERNAL_8db1fbb7_4_k_cu_1c51f5e0_1707844cuda3std3__45__cpo6rbeginE)
_ZN41_INTERNAL_8db1fbb7_4_k_cu_1c51f5e0_1707844cuda3std3__45__cpo6rbeginE:
	.zero		1
	.type		_ZN41_INTERNAL_8db1fbb7_4_k_cu_1c51f5e0_1707844cuda3std6ranges3__45__cpo7advanceE,@object
	.size		_ZN41_INTERNAL_8db1fbb7_4_k_cu_1c51f5e0_1707844cuda3std6ranges3__45__cpo7advanceE,(_ZN41_INTERNAL_8db1fbb7_4_k_cu_1c51f5e0_1707846thrust24THRUST_300001_SM_1000_NS12placeholders3_10E - _ZN41_INTERNAL_8db1fbb7_4_k_cu_1c51f5e0_1707844cuda3std6ranges3__45__cpo7advanceE)
_ZN41_INTERNAL_8db1fbb7_4_k_cu_1c51f5e0_1707844cuda3std6ranges3__45__cpo7advanceE:
	.zero		1
	.type		_ZN41_INTERNAL_8db1fbb7_4_k_cu_1c51f5e0_1707846thrust24THRUST_300001_SM_1000_NS12placeholders3_10E,@object
	.size		_ZN41_INTERNAL_8db1fbb7_4_k_cu_1c51f5e0_1707846thrust24THRUST_300001_SM_1000_NS12placeholders3_10E,(_ZN41_INTERNAL_8db1fbb7_4_k_cu_1c51f5e0_1707844cuda3std3__48in_placeE - _ZN41_INTERNAL_8db1fbb7_4_k_cu_1c51f5e0_1707846thrust24THRUST_300001_SM_1000_NS12placeholders3_10E)
_ZN41_INTERNAL_8db1fbb7_4_k_cu_1c51f5e0_1707846thrust24THRUST_300001_SM_1000_NS12placeholders3_10E:
	.zero		1
	.type		_ZN41_INTERNAL_8db1fbb7_4_k_cu_1c51f5e0_1707844cuda3std3__48in_placeE,@object
	.size		_ZN41_INTERNAL_8db1fbb7_4_k_cu_1c51f5e0_1707844cuda3std3__48in_placeE,(_ZN41_INTERNAL_8db1fbb7_4_k_cu_1c51f5e0_1707844cuda3std6ranges3__45__cpo4sizeE - _ZN41_INTERNAL_8db1fbb7_4_k_cu_1c51f5e0_1707844cuda3std3__48in_placeE)
_ZN41_INTERNAL_8db1fbb7_4_k_cu_1c51f5e0_1707844cuda3std3__48in_placeE:
	.zero		1
	.type		_ZN41_INTERNAL_8db1fbb7_4_k_cu_1c51f5e0_1707844cuda3std6ranges3__45__cpo4sizeE,@object
	.size		_ZN41_INTERNAL_8db1fbb7_4_k_cu_1c51f5e0_1707844cuda3std6ranges3__45__cpo4sizeE,(_ZN41_INTERNAL_8db1fbb7_4_k_cu_1c51f5e0_1707846thrust24THRUST_300001_SM_1000_NS12placeholders2_2E - _ZN41_INTERNAL_8db1fbb7_4_k_cu_1c51f5e0_1707844cuda3std6ranges3__45__cpo4sizeE)
_ZN41_INTERNAL_8db1fbb7_4_k_cu_1c51f5e0_1707844cuda3std6ranges3__45__cpo4sizeE:
	.zero		1
	.type		_ZN41_INTERNAL_8db1fbb7_4_k_cu_1c51f5e0_1707846thrust24THRUST_300001_SM_1000_NS12placeholders2_2E,@object
	.size		_ZN41_INTERNAL_8db1fbb7_4_k_cu_1c51f5e0_1707846thrust24THRUST_300001_SM_1000_NS12placeholders2_2E,(_ZN41_INTERNAL_8db1fbb7_4_k_cu_1c51f5e0_1707844cuda3std3__45__cpo6cbeginE - _ZN41_INTERNAL_8db1fbb7_4_k_cu_1c51f5e0_1707846thrust24THRUST_300001_SM_1000_NS12placeholders2_2E)
_ZN41_INTERNAL_8db1fbb7_4_k_cu_1c51f5e0_1707846thrust24THRUST_300001_SM_1000_NS12placeholders2_2E:
	.zero		1
	.type		_ZN41_INTERNAL_8db1fbb7_4_k_cu_1c51f5e0_1707844cuda3std3__45__cpo6cbeginE,@object
	.size		_ZN41_INTERNAL_8db1fbb7_4_k_cu_1c51f5e0_1707844cuda3std3__45__cpo6cbeginE,(_ZN41_INTERNAL_8db1fbb7_4_k_cu_1c51f5e0_1707844cuda3std6ranges3__45__cpo6cbeginE - _ZN41_INTERNAL_8db1fbb7_4_k_cu_1c51f5e0_1707844cuda3std3__45__cpo6cbeginE)
_ZN41_INTERNAL_8db1fbb7_4_k_cu_1c51f5e0_1707844cuda3std3__45__cpo6cbeginE:
	.zero		1
	.type		_ZN41_INTERNAL_8db1fbb7_4_k_cu_1c51f5e0_1707844cuda3std6ranges3__45__cpo6cbeginE,@object
	.size		_ZN41_INTERNAL_8db1fbb7_4_k_cu_1c51f5e0_1707844cuda3std6ranges3__45__cpo6cbeginE,(_ZN41_INTERNAL_8db1fbb7_4_k_cu_1c51f5e0_1707846thrust24THRUST_300001_SM_1000_NS12placeholders2_6E - _ZN41_INTERNAL_8db1fbb7_4_k_cu_1c51f5e0_1707844cuda3std6ranges3__45__cpo6cbeginE)
_ZN41_INTERNAL_8db1fbb7_4_k_cu_1c51f5e0_1707844cuda3std6ranges3__45__cpo6cbeginE:
	.zero		1
	.type		_ZN41_INTERNAL_8db1fbb7_4_k_cu_1c51f5e0_1707846thrust24THRUST_300001_SM_1000_NS12placeholders2_6E,@object
	.size		_ZN41_INTERNAL_8db1fbb7_4_k_cu_1c51f5e0_1707846thrust24THRUST_300001_SM_1000_NS12placeholders2_6E,(_ZN41_INTERNAL_8db1fbb7_4_k_cu_1c51f5e0_1707844cuda3std3__45__cpo7crbeginE - _ZN41_INTERNAL_8db1fbb7_4_k_cu_1c51f5e0_1707846thrust24THRUST_300001_SM_1000_NS12placeholders2_6E)
_ZN41_INTERNAL_8db1fbb7_4_k_cu_1c51f5e0_1707846thrust24THRUST_300001_SM_1000_NS12placeholders2_6E:
	.zero		1
	.type		_ZN41_INTERNAL_8db1fbb7_4_k_cu_1c51f5e0_1707844cuda3std3__45__cpo7crbeginE,@object
	.size		_ZN41_INTERNAL_8db1fbb7_4_k_cu_1c51f5e0_1707844cuda3std3__45__cpo7crbeginE,(_ZN41_INTERNAL_8db1fbb7_4_k_cu_1c51f5e0_1707844cuda3std6ranges3__45__cpo4nextE - _ZN41_INTERNAL_8db1fbb7_4_k_cu_1c51f5e0_1707844cuda3std3__45__cpo7crbeginE)
_ZN41_INTERNAL_8db1fbb7_4_k_cu_1c51f5e0_1707844cuda3std3__45__cpo7crbeginE:
	.zero		1
	.type		_ZN41_INTERNAL_8db1fbb7_4_k_cu_1c51f5e0_1707844cuda3std6ranges3__45__cpo4nextE,@object
	.size		_ZN41_INTERNAL_8db1fbb7_4_k_cu_1c51f5e0_1707844cuda3std6ranges3__45__cpo4nextE,(_ZN41_INTERNAL_8db1fbb7_4_k_cu_1c51f5e0_1707844cuda3std6ranges3__45__cpo4swapE - _ZN41_INTERNAL_8db1fbb7_4_k_cu_1c51f5e0_1707844cuda3std6ranges3__45__cpo4nextE)
_ZN41_INTERNAL_8db1fbb7_4_k_cu_1c51f5e0_1707844cuda3std6ranges3__45__cpo4nextE:
	.zero		1
	.type		_ZN41_INTERNAL_8db1fbb7_4_k_cu_1c51f5e0_1707844cuda3std6ranges3__45__cpo4swapE,@object
	.size		_ZN41_INTERNAL_8db1fbb7_4_k_cu_1c51f5e0_1707844cuda3std6ranges3__45__cpo4swapE,(_ZN41_INTERNAL_8db1fbb7_4_k_cu_1c51f5e0_1707846thrust24THRUST_300001_SM_1000_NS8cuda_cub10par_nosyncE - _ZN41_INTERNAL_8db1fbb7_4_k_cu_1c51f5e0_1707844cuda3std6ranges3__45__cpo4swapE)
_ZN41_INTERNAL_8db1fbb7_4_k_cu_1c51f5e0_1707844cuda3std6ranges3__45__cpo4swapE:
	.zero		1
	.type		_ZN41_INTERNAL_8db1fbb7_4_k_cu_1c51f5e0_1707846thrust24THRUST_300001_SM_1000_NS8cuda_cub10par_nosyncE,@object
	.size		_ZN41_INTERNAL_8db1fbb7_4_k_cu_1c51f5e0_1707846thrust24THRUST_300001_SM_1000_NS8cuda_cub10par_nosyncE,(_ZN41_INTERNAL_8db1fbb7_4_k_cu_1c51f5e0_1707846thrust24THRUST_300001_SM_1000_NS3seqE - _ZN41_INTERNAL_8db1fbb7_4_k_cu_1c51f5e0_1707846thrust24THRUST_300001_SM_1000_NS8cuda_cub10par_nosyncE)
_ZN41_INTERNAL_8db1fbb7_4_k_cu_1c51f5e0_1707846thrust24THRUST_300001_SM_1000_NS8cuda_cub10par_nosyncE:
	.zero		1
	.type		_ZN41_INTERNAL_8db1fbb7_4_k_cu_1c51f5e0_1707846thrust24THRUST_300001_SM_1000_NS3seqE,@object
	.size		_ZN41_INTERNAL_8db1fbb7_4_k_cu_1c51f5e0_1707846thrust24THRUST_300001_SM_1000_NS3seqE,(_ZN41_INTERNAL_8db1fbb7_4_k_cu_1c51f5e0_1707844cuda3std3__420unreachable_sentinelE - _ZN41_INTERNAL_8db1fbb7_4_k_cu_1c51f5e0_1707846thrust24THRUST_300001_SM_1000_NS3seqE)
_ZN41_INTERNAL_8db1fbb7_4_k_cu_1c51f5e0_1707846thrust24THRUST_300001_SM_1000_NS3seqE:
	.zero		1
	.type		_ZN41_INTERNAL_8db1fbb7_4_k_cu_1c51f5e0_1707844cuda3std3__420unreachable_sentinelE,@object
	.size		_ZN41_INTERNAL_8db1fbb7_4_k_cu_1c51f5e0_1707844cuda3std3__420unreachable_sentinelE,(_ZN41_INTERNAL_8db1fbb7_4_k_cu_1c51f5e0_1707844cuda3std6ranges3__45__cpo5ssizeE - _ZN41_INTERNAL_8db1fbb7_4_k_cu_1c51f5e0_1707844cuda3std3__420unreachable_sentinelE)
_ZN41_INTERNAL_8db1fbb7_4_k_cu_1c51f5e0_1707844cuda3std3__420unreachable_sentinelE:
	.zero		1
	.type		_ZN41_INTERNAL_8db1fbb7_4_k_cu_1c51f5e0_1707844cuda3std6ranges3__45__cpo5ssizeE,@object
	.size		_ZN41_INTERNAL_8db1fbb7_4_k_cu_1c51f5e0_1707844cuda3std6ranges3__45__cpo5ssizeE,(_ZN41_INTERNAL_8db1fbb7_4_k_cu_1c51f5e0_1707846thrust24THRUST_300001_SM_1000_NS12placeholders2_3E - _ZN41_INTERNAL_8db1fbb7_4_k_cu_1c51f5e0_1707844cuda3std6ranges3__45__cpo5ssizeE)
_ZN41_INTERNAL_8db1fbb7_4_k_cu_1c51f5e0_1707844cuda3std6ranges3__45__cpo5ssizeE:
	.zero		1
	.type		_ZN41_INTERNAL_8db1fbb7_4_k_cu_1c51f5e0_1707846thrust24THRUST_300001_SM_1000_NS12placeholders2_3E,@object
	.size		_ZN41_INTERNAL_8db1fbb7_4_k_cu_1c51f5e0_1707846thrust24THRUST_300001_SM_1000_NS12placeholders2_3E,(_ZN41_INTERNAL_8db1fbb7_4_k_cu_1c51f5e0_1707844cuda3std3__45__cpo4cendE - _ZN41_INTERNAL_8db1fbb7_4_k_cu_1c51f5e0_1707846thrust24THRUST_300001_SM_1000_NS12placeholders2_3E)
_ZN41_INTERNAL_8db1fbb7_4_k_cu_1c51f5e0_1707846thrust24THRUST_300001_SM_1000_NS12placeholders2_3E:
	.zero		1
	.type		_ZN41_INTERNAL_8db1fbb7_4_k_cu_1c51f5e0_1707844cuda3std3__45__cpo4cendE,@object
	.size		_ZN41_INTERNAL_8db1fbb7_4_k_cu_1c51f5e0_1707844cuda3std3__45__cpo4cendE,(_ZN41_INTERNAL_8db1fbb7_4_k_cu_1c51f5e0_1707844cuda3std6ranges3__45__cpo4cendE - _ZN41_INTERNAL_8db1fbb7_4_k_cu_1c51f5e0_1707844cuda3std3__45__cpo4cendE)
_ZN41_INTERNAL_8db1fbb7_4_k_cu_1c51f5e0_1707844cuda3std3__45__cpo4cendE:
	.zero		1
	.type		_ZN41_INTERNAL_8db1fbb7_4_k_cu_1c51f5e0_1707844cuda3std6ranges3__45__cpo4cendE,@object
	.size		_ZN41_INTERNAL_8db1fbb7_4_k_cu_1c51f5e0_1707844cuda3std6ranges3__45__cpo4cendE,(_ZN41_INTERNAL_8db1fbb7_4_k_cu_1c51f5e0_1707846thrust24THRUST_300001_SM_1000_NS12placeholders2_7E - _ZN41_INTERNAL_8db1fbb7_4_k_cu_1c51f5e0_1707844cuda3std6ranges3__45__cpo4cendE)
_ZN41_INTERNAL_8db1fbb7_4_k_cu_1c51f5e0_1707844cuda3std6ranges3__45__cpo4cendE:
	.zero		1
	.type		_ZN41_INTERNAL_8db1fbb7_4_k_cu_1c51f5e0_1707846thrust24THRUST_300001_SM_1000_NS12placeholders2_7E,@object
	.size		_ZN41_INTERNAL_8db1fbb7_4_k_cu_1c51f5e0_1707846thrust24THRUST_300001_SM_1000_NS12placeholders2_7E,(_ZN41_INTERNAL_8db1fbb7_4_k_cu_1c51f5e0_1707844cuda3std3__45__cpo5crendE - _ZN41_INTERNAL_8db1fbb7_4_k_cu_1c51f5e0_1707846thrust24THRUST_300001_SM_1000_NS12placeholders2_7E)
_ZN41_INTERNAL_8db1fbb7_4_k_cu_1c51f5e0_1707846thrust24THRUST_300001_SM_1000_NS12placeholders2_7E:
	.zero		1
	.type		_ZN41_INTERNAL_8db1fbb7_4_k_cu_1c51f5e0_1707844cuda3std3__45__cpo5crendE,@object
	.size		_ZN41_INTERNAL_8db1fbb7_4_k_cu_1c51f5e0_1707844cuda3std3__45__cpo5crendE,(_ZN41_INTERNAL_8db1fbb7_4_k_cu_1c51f5e0_1707844cuda3std6ranges3__45__cpo4prevE - _ZN41_INTERNAL_8db1fbb7_4_k_cu_1c51f5e0_1707844cuda3std3__45__cpo5crendE)
_ZN41_INTERNAL_8db1fbb7_4_k_cu_1c51f5e0_1707844cuda3std3__45__cpo5crendE:
	.zero		1
	.type		_ZN41_INTERNAL_8db1fbb7_4_k_cu_1c51f5e0_1707844cuda3std6ranges3__45__cpo4prevE,@object
	.size		_ZN41_INTERNAL_8db1fbb7_4_k_cu_1c51f5e0_1707844cuda3std6ranges3__45__cpo4prevE,(_ZN41_INTERNAL_8db1fbb7_4_k_cu_1c51f5e0_1707844cuda3std6ranges3__45__cpo9iter_moveE - _ZN41_INTERNAL_8db1fbb7_4_k_cu_1c51f5e0_1707844cuda3std6ranges3__45__cpo4prevE)
_ZN41_INTERNAL_8db1fbb7_4_k_cu_1c51f5e0_1707844cuda3std6ranges3__45__cpo4prevE:
	.zero		1
	.type		_ZN41_INTERNAL_8db1fbb7_4_k_cu_1c51f5e0_1707844cuda3std6ranges3__45__cpo9iter_moveE,@object
	.size		_ZN41_INTERNAL_8db1fbb7_4_k_cu_1c51f5e0_1707844cuda3std6ranges3__45__cpo9iter_moveE,(_ZN41_INTERNAL_8db1fbb7_4_k_cu_1c51f5e0_1707846thrust24THRUST_300001_SM_1000_NS6system6detail10sequential3seqE - _ZN41_INTERNAL_8db1fbb7_4_k_cu_1c51f5e0_1707844cuda3std6ranges3__45__cpo9iter_moveE)
_ZN41_INTERNAL_8db1fbb7_4_k_cu_1c51f5e0_1707844cuda3std6ranges3__45__cpo9iter_moveE:
	.zero		1
	.type		_ZN41_INTERNAL_8db1fbb7_4_k_cu_1c51f5e0_1707846thrust24THRUST_300001_SM_1000_NS6system6detail10sequential3seqE,@object
	.size		_ZN41_INTERNAL_8db1fbb7_4_k_cu_1c51f5e0_1707846thrust24THRUST_300001_SM_1000_NS6system6detail10sequential3seqE,(_ZN41_INTERNAL_8db1fbb7_4_k_cu_1c51f5e0_1707846thrust24THRUST_300001_SM_1000_NS12placeholders2_9E - _ZN41_INTERNAL_8db1fbb7_4_k_cu_1c51f5e0_1707846thrust24THRUST_300001_SM_1000_NS6system6detail10sequential3seqE)
_ZN41_INTERNAL_8db1fbb7_4_k_cu_1c51f5e0_1707846thrust24THRUST_300001_SM_1000_NS6system6detail10sequential3seqE:
	.zero		1
	.type		_ZN41_INTERNAL_8db1fbb7_4_k_cu_1c51f5e0_1707846thrust24THRUST_300001_SM_1000_NS12placeholders2_9E,@object
	.size		_ZN41_INTERNAL_8db1fbb7_4_k_cu_1c51f5e0_1707846thrust24THRUST_300001_SM_1000_NS12placeholders2_9E,(_ZN41_INTERNAL_8db1fbb7_4_k_cu_1c51f5e0_1707844cuda3std3__419piecewise_constructE - _ZN41_INTERNAL_8db1fbb7_4_k_cu_1c51f5e0_1707846thrust24THRUST_300001_SM_1000_NS12placeholders2_9E)
_ZN41_INTERNAL_8db1fbb7_4_k_cu_1c51f5e0_1707846thrust24THRUST_300001_SM_1000_NS12placeholders2_9E:
	.zero		1
	.type		_ZN41_INTERNAL_8db1fbb7_4_k_cu_1c51f5e0_1707844cuda3std3__419piecewise_constructE,@object
	.size		_ZN41_INTERNAL_8db1fbb7_4_k_cu_1c51f5e0_1707844cuda3std3__419piecewise_constructE,(_ZN41_INTERNAL_8db1fbb7_4_k_cu_1c51f5e0_1707844cuda3std6ranges3__45__cpo5cdataE - _ZN41_INTERNAL_8db1fbb7_4_k_cu_1c51f5e0_1707844cuda3std3__419piecewise_constructE)
_ZN41_INTERNAL_8db1fbb7_4_k_cu_1c51f5e0_1707844cuda3std3__419piecewise_constructE:
	.zero		1
	.type		_ZN41_INTERNAL_8db1fbb7_4_k_cu_1c51f5e0_1707844cuda3std6ranges3__45__cpo5cdataE,@object
	.size		_ZN41_INTERNAL_8db1fbb7_4_k_cu_1c51f5e0_1707844cuda3std6ranges3__45__cpo5cdataE,(_ZN41_INTERNAL_8db1fbb7_4_k_cu_1c51f5e0_1707846thrust24THRUST_300001_SM_1000_NS12placeholders2_1E - _ZN41_INTERNAL_8db1fbb7_4_k_cu_1c51f5e0_1707844cuda3std6ranges3__45__cpo5cdataE)
_ZN41_INTERNAL_8db1fbb7_4_k_cu_1c51f5e0_1707844cuda3std6ranges3__45__cpo5cdataE:
	.zero		1
	.type		_ZN41_INTERNAL_8db1fbb7_4_k_cu_1c51f5e0_1707846thrust24THRUST_300001_SM_1000_NS12placeholders2_1E,@object
	.size		_ZN41_INTERNAL_8db1fbb7_4_k_cu_1c51f5e0_1707846thrust24THRUST_300001_SM_1000_NS12placeholders2_1E,(_ZN41_INTERNAL_8db1fbb7_4_k_cu_1c51f5e0_1707844cuda3std3__45__cpo3endE - _ZN41_INTERNAL_8db1fbb7_4_k_cu_1c51f5e0_1707846thrust24THRUST_300001_SM_1000_NS12placeholders2_1E)
_ZN41_INTERNAL_8db1fbb7_4_k_cu_1c51f5e0_1707846thrust24THRUST_300001_SM_1000_NS12placeholders2_1E:
	.zero		1
	.type		_ZN41_INTERNAL_8db1fbb7_4_k_cu_1c51f5e0_1707844cuda3std3__45__cpo3endE,@object
	.size		_ZN41_INTERNAL_8db1fbb7_4_k_cu_1c51f5e0_1707844cuda3std3__45__cpo3endE,(_ZN41_INTERNAL_8db1fbb7_4_k_cu_1c51f5e0_1707844cuda3std6ranges3__45__cpo3endE - _ZN41_INTERNAL_8db1fbb7_4_k_cu_1c51f5e0_1707844cuda3std3__45__cpo3endE)
_ZN41_INTERNAL_8db1fbb7_4_k_cu_1c51f5e0_1707844cuda3std3__45__cpo3endE:
	.zero		1
	.type		_ZN41_INTERNAL_8db1fbb7_4_k_cu_1c51f5e0_1707844cuda3std6ranges3__45__cpo3endE,@object
	.size		_ZN41_INTERNAL_8db1fbb7_4_k_cu_1c51f5e0_1707844cuda3std6ranges3__45__cpo3endE,(_ZN41_INTERNAL_8db1fbb7_4_k_cu_1c51f5e0_1707846thrust24THRUST_300001_SM_1000_NS12placeholders2_5E - _ZN41_INTERNAL_8db1fbb7_4_k_cu_1c51f5e0_1707844cuda3std6ranges3__45__cpo3endE)
_ZN41_INTERNAL_8db1fbb7_4_k_cu_1c51f5e0_1707844cuda3std6ranges3__45__cpo3endE:
	.zero		1
	.type		_ZN41_INTERNAL_8db1fbb7_4_k_cu_1c51f5e0_1707846thrust24THRUST_300001_SM_1000_NS12placeholders2_5E,@object
	.size		_ZN41_INTERNAL_8db1fbb7_4_k_cu_1c51f5e0_1707846thrust24THRUST_300001_SM_1000_NS12placeholders2_5E,(_ZN41_INTERNAL_8db1fbb7_4_k_cu_1c51f5e0_1707844cuda3std3__45__cpo4rendE - _ZN41_INTERNAL_8db1fbb7_4_k_cu_1c51f5e0_1707846thrust24THRUST_300001_SM_1000_NS12placeholders2_5E)
_ZN41_INTERNAL_8db1fbb7_4_k_cu_1c51f5e0_1707846thrust24THRUST_300001_SM_1000_NS12placeholders2_5E:
	.zero		1
	.type		_ZN41_INTERNAL_8db1fbb7_4_k_cu_1c51f5e0_1707844cuda3std3__45__cpo4rendE,@object
	.size		_ZN41_INTERNAL_8db1fbb7_4_k_cu_1c51f5e0_1707844cuda3std3__45__cpo4rendE,(_ZN41_INTERNAL_8db1fbb7_4_k_cu_1c51f5e0_1707844cuda3std6ranges3__45__cpo9iter_swapE - _ZN41_INTERNAL_8db1fbb7_4_k_cu_1c51f5e0_1707844cuda3std3__45__cpo4rendE)
_ZN41_INTERNAL_8db1fbb7_4_k_cu_1c51f5e0_1707844cuda3std3__45__cpo4rendE:
	.zero		1
	.type		_ZN41_INTERNAL_8db1fbb7_4_k_cu_1c51f5e0_1707844cuda3std6ranges3__45__cpo9iter_swapE,@object
	.size		_ZN41_INTERNAL_8db1fbb7_4_k_cu_1c51f5e0_1707844cuda3std6ranges3__45__cpo9iter_swapE,(_ZN41_INTERNAL_8db1fbb7_4_k_cu_1c51f5e0_1707844cuda3std3__48unexpectE - _ZN41_INTERNAL_8db1fbb7_4_k_cu_1c51f5e0_1707844cuda3std6ranges3__45__cpo9iter_swapE)
_ZN41_INTERNAL_8db1fbb7_4_k_cu_1c51f5e0_1707844cuda3std6ranges3__45__cpo9iter_swapE:
	.zero		1
	.type		_ZN41_INTERNAL_8db1fbb7_4_k_cu_1c51f5e0_1707844cuda3std3__48unexpectE,@object
	.size		_ZN41_INTERNAL_8db1fbb7_4_k_cu_1c51f5e0_1707844cuda3std3__48unexpectE,(_ZN41_INTERNAL_8db1fbb7_4_k_cu_1c51f5e0_1707846thrust24THRUST_300001_SM_1000_NS8cuda_cub3parE - _ZN41_INTERNAL_8db1fbb7_4_k_cu_1c51f5e0_1707844cuda3std3__48unexpectE)
_ZN41_INTERNAL_8db1fbb7_4_k_cu_1c51f5e0_1707844cuda3std3__48unexpectE:
	.zero		1
	.type		_ZN41_INTERNAL_8db1fbb7_4_k_cu_1c51f5e0_1707846thrust24THRUST_300001_SM_1000_NS8cuda_cub3parE,@object
	.size		_ZN41_INTERNAL_8db1fbb7_4_k_cu_1c51f5e0_1707846thrust24THRUST_300001_SM_1000_NS8cuda_cub3parE,(.L_29 - _ZN41_INTERNAL_8db1fbb7_4_k_cu_1c51f5e0_1707846thrust24THRUST_300001_SM_1000_NS8cuda_cub3parE)
_ZN41_INTERNAL_8db1fbb7_4_k_cu_1c51f5e0_1707846thrust24THRUST_300001_SM_1000_NS8cuda_cub3parE:
	.zero		1
.L_29:


//--------------------- .nv.constant0._ZN3cub18CUB_300001_SM_10006detail11EmptyKernelIvEEvv --------------------------
	.section	.nv.constant0._ZN3cub18CUB_300001_SM_10006detail11EmptyKernelIvEEvv,"a",@progbits
	.sectionflags	@""
	.align	4
.nv.constant0._ZN3cub18CUB_300001_SM_10006detail11EmptyKernelIvEEvv:
	.zero		896


//--------------------- SYMBOLS --------------------------

	.type		.nv.reservedSmem.offset0,@object
	.size		.nv.reservedSmem.offset0,0x4
